//
// Generated by NVIDIA NVVM Compiler
//
// Compiler Build ID: CL-36424714
// Cuda compilation tools, release 13.0, V13.0.88
// Based on NVVM 20.0.0
//

.version 9.0
.target sm_100
.address_size 64

	// .globl	_Z13findMaxAtomicPiS_S_i
.extern .shared .align 16 .b8 sharedMem[];

.visible .entry _Z13findMaxAtomicPiS_S_i(
	.param .u64 .ptr .align 1 _Z13findMaxAtomicPiS_S_i_param_0,
	.param .u64 .ptr .align 1 _Z13findMaxAtomicPiS_S_i_param_1,
	.param .u64 .ptr .align 1 _Z13findMaxAtomicPiS_S_i_param_2,
	.param .u32 _Z13findMaxAtomicPiS_S_i_param_3
)
{
	.reg .pred 	%p<3>;
	.reg .b32 	%r<10>;
	.reg .b64 	%rd<9>;

	ld.param.u64 	%rd1, [_Z13findMaxAtomicPiS_S_i_param_0];
	ld.param.u64 	%rd2, [_Z13findMaxAtomicPiS_S_i_param_1];
	ld.param.u64 	%rd3, [_Z13findMaxAtomicPiS_S_i_param_2];
	ld.param.u32 	%r2, [_Z13findMaxAtomicPiS_S_i_param_3];
	mov.u32 	%r3, %ctaid.x;
	mov.u32 	%r4, %ntid.x;
	mov.u32 	%r5, %tid.x;
	mad.lo.s32 	%r1, %r3, %r4, %r5;
	setp.ge.s32 	%p1, %r1, %r2;
	@%p1 bra 	$L__BB0_3;
	cvta.to.global.u64 	%rd4, %rd1;
	cvta.to.global.u64 	%rd5, %rd2;
	mul.wide.s32 	%rd6, %r1, 4;
	add.s64 	%rd7, %rd4, %rd6;
	ld.global.u32 	%r6, [%rd7];
	atom.global.max.s32 	%r7, [%rd5], %r6;
	ld.global.u32 	%r8, [%rd5];
	setp.ne.s32 	%p2, %r6, %r8;
	@%p2 bra 	$L__BB0_3;
	cvta.to.global.u64 	%rd8, %rd3;
	atom.global.exch.b32 	%r9, [%rd8], %r1;
$L__BB0_3:
	ret;

}
	// .globl	_Z16findMaxReductionPKiPiS1_i
.visible .entry _Z16findMaxReductionPKiPiS1_i(
	.param .u64 .ptr .align 1 _Z16findMaxReductionPKiPiS1_i_param_0,
	.param .u64 .ptr .align 1 _Z16findMaxReductionPKiPiS1_i_param_1,
	.param .u64 .ptr .align 1 _Z16findMaxReductionPKiPiS1_i_param_2,
	.param .u32 _Z16findMaxReductionPKiPiS1_i_param_3
)
{
	.reg .pred 	%p<34>;
	.reg .b32 	%r<174>;
	.reg .b64 	%rd<11>;

	ld.param.u64 	%rd4, [_Z16findMaxReductionPKiPiS1_i_param_0];
	ld.param.u64 	%rd2, [_Z16findMaxReductionPKiPiS1_i_param_1];
	ld.param.u64 	%rd3, [_Z16findMaxReductionPKiPiS1_i_param_2];
	ld.param.u32 	%r62, [_Z16findMaxReductionPKiPiS1_i_param_3];
	cvta.to.global.u64 	%rd1, %rd4;
	mov.u32 	%r1, %tid.x;
	mov.u32 	%r2, %ctaid.x;
	mov.u32 	%r145, %ntid.x;
	mad.lo.s32 	%r4, %r2, %r145, %r1;
	setp.ge.s32 	%p1, %r4, %r62;
	mov.b32 	%r148, -2147483648;
	mov.b32 	%r149, -1;
	@%p1 bra 	$L__BB1_2;
	mul.wide.s32 	%rd5, %r4, 4;
	add.s64 	%rd6, %rd1, %rd5;
	ld.global.u32 	%r148, [%rd6];
	mov.u32 	%r149, %r4;
$L__BB1_2:
	setp.lt.u32 	%p2, %r145, 2;
	@%p2 bra 	$L__BB1_6;
$L__BB1_3:
	shr.u32 	%r11, %r145, 1;
	bar.sync 	0;
	setp.ge.u32 	%p3, %r1, %r11;
	add.s32 	%r12, %r11, %r4;
	setp.ge.u32 	%p4, %r12, %r62;
	or.pred  	%p5, %p3, %p4;
	@%p5 bra 	$L__BB1_5;
	mul.wide.u32 	%rd7, %r12, 4;
	add.s64 	%rd8, %rd1, %rd7;
	ld.global.u32 	%r65, [%rd8];
	setp.gt.s32 	%p6, %r65, %r148;
	max.s32 	%r148, %r65, %r148;
	selp.b32 	%r149, %r12, %r149, %p6;
$L__BB1_5:
	setp.gt.u32 	%p7, %r145, 3;
	mov.u32 	%r145, %r11;
	@%p7 bra 	$L__BB1_3;
$L__BB1_6:
	setp.ne.s32 	%p8, %r1, 0;
	@%p8 bra 	$L__BB1_8;
	shl.b32 	%r66, %r2, 3;
	mov.u32 	%r67, sharedMem;
	add.s32 	%r68, %r67, %r66;
	st.shared.v2.u32 	[%r68], {%r148, %r149};
$L__BB1_8:
	bar.sync 	0;
	or.b32  	%r69, %r2, %r1;
	setp.ne.s32 	%p9, %r69, 0;
	@%p9 bra 	$L__BB1_23;
	ld.shared.v2.u32 	{%r172, %r173}, [sharedMem];
	mov.u32 	%r21, %nctaid.x;
	setp.lt.u32 	%p10, %r21, 2;
	@%p10 bra 	$L__BB1_22;
	add.s32 	%r22, %r21, -1;
	add.s32 	%r72, %r21, -2;
	and.b32  	%r23, %r22, 7;
	setp.lt.u32 	%p11, %r72, 7;
	mov.b32 	%r164, 1;
	@%p11 bra 	$L__BB1_14;
	mov.u32 	%r75, sharedMem;
	add.s32 	%r152, %r75, 32;
	and.b32  	%r76, %r22, -8;
	neg.s32 	%r154, %r76;
	mov.b32 	%r153, 0;
$L__BB1_12:
	.pragma "nounroll";
	ld.shared.v2.u32 	{%r77, %r78}, [%r152+-24];
	setp.gt.s32 	%p12, %r77, %r172;
	max.s32 	%r79, %r77, %r172;
	selp.b32 	%r80, %r78, %r173, %p12;
	ld.shared.v4.u32 	{%r81, %r82, %r83, %r84}, [%r152+-16];
	setp.gt.s32 	%p13, %r81, %r79;
	max.s32 	%r85, %r81, %r79;
	selp.b32 	%r86, %r82, %r80, %p13;
	setp.gt.s32 	%p14, %r83, %r85;
	max.s32 	%r87, %r83, %r85;
	selp.b32 	%r88, %r84, %r86, %p14;
	ld.shared.v4.u32 	{%r89, %r90, %r91, %r92}, [%r152];
	setp.gt.s32 	%p15, %r89, %r87;
	max.s32 	%r93, %r89, %r87;
	selp.b32 	%r94, %r90, %r88, %p15;
	setp.gt.s32 	%p16, %r91, %r93;
	max.s32 	%r95, %r91, %r93;
	selp.b32 	%r96, %r92, %r94, %p16;
	ld.shared.v4.u32 	{%r97, %r98, %r99, %r100}, [%r152+16];
	setp.gt.s32 	%p17, %r97, %r95;
	max.s32 	%r101, %r97, %r95;
	selp.b32 	%r102, %r98, %r96, %p17;
	setp.gt.s32 	%p18, %r99, %r101;
	max.s32 	%r103, %r99, %r101;
	selp.b32 	%r104, %r100, %r102, %p18;
	ld.shared.v2.u32 	{%r105, %r106}, [%r152+32];
	setp.gt.s32 	%p19, %r105, %r103;
	max.s32 	%r172, %r105, %r103;
	selp.b32 	%r173, %r106, %r104, %p19;
	add.s32 	%r154, %r154, 8;
	add.s32 	%r153, %r153, 8;
	add.s32 	%r152, %r152, 64;
	setp.ne.s32 	%p20, %r154, 0;
	@%p20 bra 	$L__BB1_12;
	add.s32 	%r164, %r153, 1;
$L__BB1_14:
	setp.eq.s32 	%p21, %r23, 0;
	@%p21 bra 	$L__BB1_22;
	and.b32  	%r41, %r22, 3;
	setp.lt.u32 	%p22, %r23, 4;
	@%p22 bra 	$L__BB1_17;
	shl.b32 	%r108, %r164, 3;
	mov.u32 	%r109, sharedMem;
	add.s32 	%r110, %r109, %r108;
	ld.shared.v2.u32 	{%r111, %r112}, [%r110];
	setp.gt.s32 	%p23, %r111, %r172;
	max.s32 	%r113, %r111, %r172;
	selp.b32 	%r114, %r112, %r173, %p23;
	ld.shared.v2.u32 	{%r115, %r116}, [%r110+8];
	setp.gt.s32 	%p24, %r115, %r113;
	max.s32 	%r117, %r115, %r113;
	selp.b32 	%r118, %r116, %r114, %p24;
	ld.shared.v2.u32 	{%r119, %r120}, [%r110+16];
	setp.gt.s32 	%p25, %r119, %r117;
	max.s32 	%r121, %r119, %r117;
	selp.b32 	%r122, %r120, %r118, %p25;
	ld.shared.v2.u32 	{%r123, %r124}, [%r110+24];
	setp.gt.s32 	%p26, %r123, %r121;
	max.s32 	%r172, %r123, %r121;
	selp.b32 	%r173, %r124, %r122, %p26;
	add.s32 	%r164, %r164, 4;
$L__BB1_17:
	setp.eq.s32 	%p27, %r41, 0;
	@%p27 bra 	$L__BB1_22;
	setp.eq.s32 	%p28, %r41, 1;
	@%p28 bra 	$L__BB1_20;
	shl.b32 	%r126, %r164, 3;
	mov.u32 	%r127, sharedMem;
	add.s32 	%r128, %r127, %r126;
	ld.shared.v2.u32 	{%r129, %r130}, [%r128];
	setp.gt.s32 	%p29, %r129, %r172;
	max.s32 	%r131, %r129, %r172;
	selp.b32 	%r132, %r130, %r173, %p29;
	ld.shared.v2.u32 	{%r133, %r134}, [%r128+8];
	setp.gt.s32 	%p30, %r133, %r131;
	max.s32 	%r172, %r133, %r131;
	selp.b32 	%r173, %r134, %r132, %p30;
	add.s32 	%r164, %r164, 2;
$L__BB1_20:
	and.b32  	%r135, %r22, 1;
	setp.eq.b32 	%p31, %r135, 1;
	not.pred 	%p32, %p31;
	@%p32 bra 	$L__BB1_22;
	shl.b32 	%r136, %r164, 3;
	mov.u32 	%r137, sharedMem;
	add.s32 	%r138, %r137, %r136;
	ld.shared.v2.u32 	{%r139, %r140}, [%r138];
	setp.gt.s32 	%p33, %r139, %r172;
	max.s32 	%r172, %r139, %r172;
	selp.b32 	%r173, %r140, %r173, %p33;
$L__BB1_22:
	cvta.to.global.u64 	%rd9, %rd2;
	atom.global.max.s32 	%r141, [%rd9], %r172;
	cvta.to.global.u64 	%rd10, %rd3;
	atom.global.exch.b32 	%r142, [%rd10], %r173;
$L__BB1_23:
	ret;

}


// ===== COMPILED SASS (sm_100) =====

	.target	sm_100

	.elftype	@"ET_EXEC"


//--------------------- .note.nv.tkinfo           --------------------------
	.section	.note.nv.tkinfo,"",@"SHT_NOTE"
	.sectionflags	@"SHF_NOTE_NV_TKINFO"
	.tkinfo
        /*0018*/ 	.word	0x00000002
        /*0030*/ 	.string	""
        /*0030*/ 	.string	"ptxas"
        /*0030*/ 	.string	"Cuda compilation tools, release 13.0, V13.0.88"
        /*0030*/ 	.string	"Build cuda_13.0.r13.0/compiler.36424714_0"
        /*0030*/ 	.string	"-arch sm_100 -m 64 "



//--------------------- .note.nv.cuinfo           --------------------------
	.section	.note.nv.cuinfo,"",@"SHT_NOTE"
	.sectionflags	@"SHF_NOTE_NV_CUINFO"
        /*0018*/ 	.short	0x0002
        /*001a*/ 	.short	0x0064
        /*001c*/ 	.short	0x0082
	.zero		2


//--------------------- .nv.info                  --------------------------
	.section	.nv.info,"",@"SHT_CUDA_INFO"
	.align	4


	//----- nvinfo : EIATTR_REGCOUNT
	.align		4
        /*0000*/ 	.byte	0x04, 0x2f
        /*0002*/ 	.short	(.L_1 - .L_0)
	.align		4
.L_0:
        /*0004*/ 	.word	index@(_Z13findMaxAtomicPiS_S_i)
        /*0008*/ 	.word	0x0000000e


	//----- nvinfo : EIATTR_FRAME_SIZE
	.align		4
.L_1:
        /*000c*/ 	.byte	0x04, 0x11
        /*000e*/ 	.short	(.L_3 - .L_2)
	.align		4
.L_2:
        /*0010*/ 	.word	index@(_Z13findMaxAtomicPiS_S_i)
        /*0014*/ 	.word	0x00000000


	//----- nvinfo : EIATTR_REGCOUNT
	.align		4
.L_3:
        /*0018*/ 	.byte	0x04, 0x2f
        /*001a*/ 	.short	(.L_5 - .L_4)
	.align		4
.L_4:
        /*001c*/ 	.word	index@(_Z16findMaxReductionPKiPiS1_i)
        /*0020*/ 	.word	0x0000001c


	//----- nvinfo : EIATTR_FRAME_SIZE
	.align		4
.L_5:
        /*0024*/ 	.byte	0x04, 0x11
        /*0026*/ 	.short	(.L_7 - .L_6)
	.align		4
.L_6:
        /*0028*/ 	.word	index@(_Z16findMaxReductionPKiPiS1_i)
        /*002c*/ 	.word	0x00000000


	//----- nvinfo : EIATTR_MIN_STACK_SIZE
	.align		4
.L_7:
        /*0030*/ 	.byte	0x04, 0x12
        /*0032*/ 	.short	(.L_9 - .L_8)
	.align		4
.L_8:
        /*0034*/ 	.word	index@(_Z16findMaxReductionPKiPiS1_i)
        /*0038*/ 	.word	0x00000000


	//----- nvinfo : EIATTR_MIN_STACK_SIZE
	.align		4
.L_9:
        /*003c*/ 	.byte	0x04, 0x12
        /*003e*/ 	.short	(.L_11 - .L_10)
	.align		4
.L_10:
        /*0040*/ 	.word	index@(_Z13findMaxAtomicPiS_S_i)
        /*0044*/ 	.word	0x00000000
.L_11:


//--------------------- .nv.compat                --------------------------
	.section	.nv.compat,"",@"SHT_CUDA_COMPAT_INFO"
	.align	4
        /*0000*/ 	.byte	0x02, 0x09, 0x00, 0x00, 0x02, 0x02, 0x01, 0x00, 0x02, 0x05, 0x05, 0x00, 0x03, 0x07, 0x01, 0x01
        /*0010*/ 	.byte	0x02, 0x03, 0x00, 0x00, 0x02, 0x06, 0x01, 0x00, 0x04, 0x0b, 0x08, 0x00, 0x09, 0x00, 0x00, 0x00
        /*0020*/ 	.byte	0x00, 0x00, 0x00, 0x00


//--------------------- .nv.info._Z16findMaxReductionPKiPiS1_i --------------------------
	.section	.nv.info._Z16findMaxReductionPKiPiS1_i,"",@"SHT_CUDA_INFO"
	.sectionflags	@""
	.align	4


	//----- nvinfo : EIATTR_CUDA_API_VERSION
	.align		4
        /*0000*/ 	.byte	0x04, 0x37
        /*0002*/ 	.short	(.L_13 - .L_12)
.L_12:
        /*0004*/ 	.word	0x00000082


	//----- nvinfo : EIATTR_KPARAM_INFO
	.align		4
.L_13:
        /*0008*/ 	.byte	0x04, 0x17
        /*000a*/ 	.short	(.L_15 - .L_14)
.L_14:
        /*000c*/ 	.word	0x00000000
        /*0010*/ 	.short	0x0003
        /*0012*/ 	.short	0x0018
        /*0014*/ 	.byte	0x00, 0xf0, 0x11, 0x00


	//----- nvinfo : EIATTR_KPARAM_INFO
	.align		4
.L_15:
        /*0018*/ 	.byte	0x04, 0x17
        /*001a*/ 	.short	(.L_17 - .L_16)
.L_16:
        /*001c*/ 	.word	0x00000000
        /*0020*/ 	.short	0x0002
        /*0022*/ 	.short	0x0010
        /*0024*/ 	.byte	0x00, 0xf5, 0x21, 0x00


	//----- nvinfo : EIATTR_KPARAM_INFO
	.align		4
.L_17:
        /*0028*/ 	.byte	0x04, 0x17
        /*002a*/ 	.short	(.L_19 - .L_18)
.L_18:
        /*002c*/ 	.word	0x00000000
        /*0030*/ 	.short	0x0001
        /*0032*/ 	.short	0x0008
        /*0034*/ 	.byte	0x00, 0xf5, 0x21, 0x00


	//----- nvinfo : EIATTR_KPARAM_INFO
	.align		4
.L_19:
        /*0038*/ 	.byte	0x04, 0x17
        /*003a*/ 	.short	(.L_21 - .L_20)
.L_20:
        /*003c*/ 	.word	0x00000000
        /*0040*/ 	.short	0x0000
        /*0042*/ 	.short	0x0000
        /*0044*/ 	.byte	0x00, 0xf5, 0x21, 0x00


	//----- nvinfo : EIATTR_SPARSE_MMA_MASK
	.align		4
.L_21:
        /*0048*/ 	.byte	0x03, 0x50
        /*004a*/ 	.short	0x0000


	//----- nvinfo : EIATTR_MAXREG_COUNT
	.align		4
        /*004c*/ 	.byte	0x03, 0x1b
        /*004e*/ 	.short	0x00ff


	//----- nvinfo : EIATTR_NUM_BARRIERS
	.align		4
        /*0050*/ 	.byte	0x02, 0x4c
        /*0052*/ 	.byte	0x01
	.zero		1


	//----- nvinfo : EIATTR_MERCURY_ISA_VERSION
	.align		4
        /*0054*/ 	.byte	0x03, 0x5f
        /*0056*/ 	.short	0x0101


	//----- nvinfo : EIATTR_INT_WARP_WIDE_INSTR_OFFSETS
	.align		4
        /*0058*/ 	.byte	0x04, 0x31
        /*005a*/ 	.short	(.L_23 - .L_22)


	//   ....[0]....
.L_22:
        /*005c*/ 	.word	0x000008b0


	//   ....[1]....
        /*0060*/ 	.word	0x000008c0


	//----- nvinfo : EIATTR_VRC_CTA_INIT_COUNT
	.align		4
.L_23:
        /*0064*/ 	.byte	0x02, 0x4a
	.zero		1
	.zero		1


	//----- nvinfo : EIATTR_EXIT_INSTR_OFFSETS
	.align		4
        /*0068*/ 	.byte	0x04, 0x1c
        /*006a*/ 	.short	(.L_25 - .L_24)


	//   ....[0]....
.L_24:
        /*006c*/ 	.word	0x000002d0


	//   ....[1]....
        /*0070*/ 	.word	0x00000930


	//----- nvinfo : EIATTR_CRS_STACK_SIZE
	.align		4
.L_25:
        /*0074*/ 	.byte	0x04, 0x1e
        /*0076*/ 	.short	(.L_27 - .L_26)
.L_26:
        /*0078*/ 	.word	0x00000000


	//----- nvinfo : EIATTR_CBANK_PARAM_SIZE
	.align		4
.L_27:
        /*007c*/ 	.byte	0x03, 0x19
        /*007e*/ 	.short	0x001c


	//----- nvinfo : EIATTR_PARAM_CBANK
	.align		4
        /*0080*/ 	.byte	0x04, 0x0a
        /*0082*/ 	.short	(.L_29 - .L_28)
	.align		4
.L_28:
        /*0084*/ 	.word	index@(.nv.constant0._Z16findMaxReductionPKiPiS1_i)
        /*0088*/ 	.short	0x0380
        /*008a*/ 	.short	0x001c


	//----- nvinfo : EIATTR_SW_WAR
	.align		4
.L_29:
        /*008c*/ 	.byte	0x04, 0x36
        /*008e*/ 	.short	(.L_31 - .L_30)
.L_30:
        /*0090*/ 	.word	0x00000008
.L_31:


//--------------------- .nv.info._Z13findMaxAtomicPiS_S_i --------------------------
	.section	.nv.info._Z13findMaxAtomicPiS_S_i,"",@"SHT_CUDA_INFO"
	.sectionflags	@""
	.align	4


	//----- nvinfo : EIATTR_CUDA_API_VERSION
	.align		4
        /*0000*/ 	.byte	0x04, 0x37
        /*0002*/ 	.short	(.L_33 - .L_32)
.L_32:
        /*0004*/ 	.word	0x00000082


	//----- nvinfo : EIATTR_KPARAM_INFO
	.align		4
.L_33:
        /*0008*/ 	.byte	0x04, 0x17
        /*000a*/ 	.short	(.L_35 - .L_34)
.L_34:
        /*000c*/ 	.word	0x00000000
        /*0010*/ 	.short	0x0003
        /*0012*/ 	.short	0x0018
        /*0014*/ 	.byte	0x00, 0xf0, 0x11, 0x00


	//----- nvinfo : EIATTR_KPARAM_INFO
	.align		4
.L_35:
        /*0018*/ 	.byte	0x04, 0x17
        /*001a*/ 	.short	(.L_37 - .L_36)
.L_36:
        /*001c*/ 	.word	0x00000000
        /*0020*/ 	.short	0x0002
        /*0022*/ 	.short	0x0010
        /*0024*/ 	.byte	0x00, 0xf5, 0x21, 0x00


	//----- nvinfo : EIATTR_KPARAM_INFO
	.align		4
.L_37:
        /*0028*/ 	.byte	0x04, 0x17
        /*002a*/ 	.short	(.L_39 - .L_38)
.L_38:
        /*002c*/ 	.word	0x00000000
        /*0030*/ 	.short	0x0001
        /*0032*/ 	.short	0x0008
        /*0034*/ 	.byte	0x00, 0xf5, 0x21, 0x00


	//----- nvinfo : EIATTR_KPARAM_INFO
	.align		4
.L_39:
        /*0038*/ 	.byte	0x04, 0x17
        /*003a*/ 	.short	(.L_41 - .L_40)
.L_40:
        /*003c*/ 	.word	0x00000000
        /*0040*/ 	.short	0x0000
        /*0042*/ 	.short	0x0000
        /*0044*/ 	.byte	0x00, 0xf5, 0x21, 0x00


	//----- nvinfo : EIATTR_SPARSE_MMA_MASK
	.align		4
.L_41:
        /*0048*/ 	.byte	0x03, 0x50
        /*004a*/ 	.short	0x0000


	//----- nvinfo : EIATTR_MAXREG_COUNT
	.align		4
        /*004c*/ 	.byte	0x03, 0x1b
        /*004e*/ 	.short	0x00ff


	//----- nvinfo : EIATTR_MERCURY_ISA_VERSION
	.align		4
        /*0050*/ 	.byte	0x03, 0x5f
        /*0052*/ 	.short	0x0101


	//----- nvinfo : EIATTR_INT_WARP_WIDE_INSTR_OFFSETS
	.align		4
        /*0054*/ 	.byte	0x04, 0x31
        /*0056*/ 	.short	(.L_43 - .L_42)


	//   ....[0]....
.L_42:
        /*0058*/ 	.word	0x000000d0


	//   ....[1]....
        /*005c*/ 	.word	0x00000110


	//----- nvinfo : EIATTR_VRC_CTA_INIT_COUNT
	.align		4
.L_43:
        /*0060*/ 	.byte	0x02, 0x4a
	.zero		1
	.zero		1


	//----- nvinfo : EIATTR_EXIT_INSTR_OFFSETS
	.align		4
        /*0064*/ 	.byte	0x04, 0x1c
        /*0066*/ 	.short	(.L_45 - .L_44)


	//   ....[0]....
.L_44:
        /*0068*/ 	.word	0x00000070


	//   ....[1]....
        /*006c*/ 	.word	0x00000160


	//   ....[2]....
        /*0070*/ 	.word	0x00000190


	//----- nvinfo : EIATTR_CBANK_PARAM_SIZE
	.align		4
.L_45:
        /*0074*/ 	.byte	0x03, 0x19
        /*0076*/ 	.short	0x001c


	//----- nvinfo : EIATTR_PARAM_CBANK
	.align		4
        /*0078*/ 	.byte	0x04, 0x0a
        /*007a*/ 	.short	(.L_47 - .L_46)
	.align		4
.L_46:
        /*007c*/ 	.word	index@(.nv.constant0._Z13findMaxAtomicPiS_S_i)
        /*0080*/ 	.short	0x0380
        /*0082*/ 	.short	0x001c


	//----- nvinfo : EIATTR_SW_WAR
	.align		4
.L_47:
        /*0084*/ 	.byte	0x04, 0x36
        /*0086*/ 	.short	(.L_49 - .L_48)
.L_48:
        /*0088*/ 	.word	0x00000008
.L_49:


//--------------------- .nv.callgraph             --------------------------
	.section	.nv.callgraph,"",@"SHT_CUDA_CALLGRAPH"
	.align	4
	.sectionentsize	8
	.align		4
        /*0000*/ 	.word	0x00000000
	.align		4
        /*0004*/ 	.word	0xffffffff
	.align		4
        /*0008*/ 	.word	0x00000000
	.align		4
        /*000c*/ 	.word	0xfffffffe
	.align		4
        /*0010*/ 	.word	0x00000000
	.align		4
        /*0014*/ 	.word	0xfffffffd
	.align		4
        /*0018*/ 	.word	0x00000000
	.align		4
        /*001c*/ 	.word	0xfffffffc


//--------------------- .text._Z16findMaxReductionPKiPiS1_i --------------------------
	.section	.text._Z16findMaxReductionPKiPiS1_i,"ax",@progbits
	.align	128
        .global         _Z16findMaxReductionPKiPiS1_i
        .type           _Z16findMaxReductionPKiPiS1_i,@function
        .size           _Z16findMaxReductionPKiPiS1_i,(.L_x_13 - _Z16findMaxReductionPKiPiS1_i)
        .other          _Z16findMaxReductionPKiPiS1_i,@"STO_CUDA_ENTRY STV_DEFAULT"
_Z16findMaxReductionPKiPiS1_i:
.text._Z16findMaxReductionPKiPiS1_i:
[----:B------:R-:W-:Y:S01]  /*0000*/  LDC R1, c[0x0][0x37c] ;  /* 0x0000df00ff017b82 */ /* 0x000fe20000000800 */
[----:B------:R-:W0:Y:S01]  /*0010*/  S2R R6, SR_TID.X ;  /* 0x0000000000067919 */ /* 0x000e220000002100 */
[----:B------:R-:W0:Y:S01]  /*0020*/  LDCU UR4, c[0x0][0x360] ;  /* 0x00006c00ff0477ac */ /* 0x000e220008000800 */
[----:B------:R-:W-:Y:S01]  /*0030*/  BSSY.RECONVERGENT B0, `(.L_x_0) ;  /* 0x000000d000007945 */ /* 0x000fe20003800200 */
[----:B------:R-:W-:Y:S01]  /*0040*/  IMAD.MOV.U32 R8, RZ, RZ, -0x80000000 ;  /* 0x80000000ff087424 */ /* 0x000fe200078e00ff */
[----:B------:R-:W0:Y:S01]  /*0050*/  S2R R11, SR_CTAID.X ;  /* 0x00000000000b7919 */ /* 0x000e220000002500 */
[----:B------:R-:W1:Y:S01]  /*0060*/  LDCU UR5, c[0x0][0x398] ;  /* 0x00007300ff0577ac */ /* 0x000e620008000800 */
[----:B------:R-:W-:Y:S01]  /*0070*/  IMAD.MOV.U32 R9, RZ, RZ, -0x1 ;  /* 0xffffffffff097424 */ /* 0x000fe200078e00ff */
[----:B------:R-:W2:Y:S01]  /*0080*/  LDCU.64 UR6, c[0x0][0x358] ;  /* 0x00006b00ff0677ac */ /* 0x000ea20008000a00 */
[----:B0-----:R-:W-:-:S05]  /*0090*/  IMAD R7, R11, UR4, R6 ;  /* 0x000000040b077c24 */ /* 0x001fca000f8e0206 */
[----:B-1----:R-:W-:-:S13]  /*00a0*/  ISETP.GE.AND P0, PT, R7, UR5, PT ;  /* 0x0000000507007c0c */ /* 0x002fda000bf06270 */
[----:B--2---:R-:W-:Y:S05]  /*00b0*/  @P0 BRA `(.L_x_1) ;  /* 0x0000000000100947 */ /* 0x004fea0003800000 */
[----:B------:R-:W0:Y:S02]  /*00c0*/  LDC.64 R2, c[0x0][0x380] ;  /* 0x0000e000ff027b82 */ /* 0x000e240000000a00 */
[----:B0-----:R-:W-:-:S05]  /*00d0*/  IMAD.WIDE R2, R7, 0x4, R2 ;  /* 0x0000000407027825 */ /* 0x001fca00078e0202 */
[----:B------:R0:W5:Y:S01]  /*00e0*/  LDG.E R8, desc[UR6][R2.64] ;  /* 0x0000000602087981 */ /* 0x000162000c1e1900 */
[----:B------:R-:W-:-:S07]  /*00f0*/  IMAD.MOV.U32 R9, RZ, RZ, R7 ;  /* 0x000000ffff097224 */ /* 0x000fce00078e0007 */
.L_x_1:
[----:B------:R-:W-:Y:S05]  /*0100*/  BSYNC.RECONVERGENT B0 ;  /* 0x0000000000007941 */ /* 0x000fea0003800200 */
.L_x_0:
[----:B------:R-:W-:-:S09]  /*0110*/  UISETP.GE.U32.AND UP0, UPT, UR4, 0x2, UPT ;  /* 0x000000020400788c */ /* 0x000fd2000bf06070 */
[----:B------:R-:W-:Y:S05]  /*0120*/  BRA.U !UP0, `(.L_x_2) ;  /* 0x0000000108487547 */ /* 0x000fea000b800000 */
[----:B------:R-:W1:Y:S01]  /*0130*/  LDC.64 R4, c[0x0][0x380] ;  /* 0x0000e000ff047b82 */ /* 0x000e620000000a00 */
[----:B------:R-:W2:Y:S02]  /*0140*/  LDCU UR8, c[0x0][0x398] ;  /* 0x00007300ff0877ac */ /* 0x000ea40008000800 */
.L_x_5:
[----:B------:R-:W-:Y:S01]  /*0150*/  USHF.R.U32.HI UR5, URZ, 0x1, UR4 ;  /* 0x00000001ff057899 */ /* 0x000fe20008011604 */
[----:B------:R-:W-:Y:S05]  /*0160*/  BAR.SYNC.DEFER_BLOCKING 0x0 ;  /* 0x0000000000007b1d */ /* 0x000fea0000010000 */
[----:B------:R-:W-:Y:S01]  /*0170*/  VIADD R0, R7, UR5 ;  /* 0x0000000507007c36 */ /* 0x000fe20008000000 */
[----:B------:R-:W-:Y:S04]  /*0180*/  BSSY.RECONVERGENT B0, `(.L_x_3) ;  /* 0x0000009000007945 */ /* 0x000fe80003800200 */
[----:B--2---:R-:W-:-:S04]  /*0190*/  ISETP.GE.U32.AND P0, PT, R0, UR8, PT ;  /* 0x0000000800007c0c */ /* 0x004fc8000bf06070 */
[----:B------:R-:W-:-:S13]  /*01a0*/  ISETP.GE.U32.OR P0, PT, R6, UR5, P0 ;  /* 0x0000000506007c0c */ /* 0x000fda0008706470 */
[----:B------:R-:W-:Y:S05]  /*01b0*/  @P0 BRA `(.L_x_4) ;  /* 0x0000000000140947 */ /* 0x000fea0003800000 */
[----:B01----:R-:W-:-:S06]  /*01c0*/  IMAD.WIDE.U32 R2, R0, 0x4, R4 ;  /* 0x0000000400027825 */ /* 0x003fcc00078e0004 */
[----:B------:R-:W2:Y:S02]  /*01d0*/  LDG.E R3, desc[UR6][R2.64] ;  /* 0x0000000602037981 */ /* 0x000ea4000c1e1900 */
[----:B--2--5:R-:W-:Y:S02]  /*01e0*/  ISETP.GT.AND P0, PT, R3, R8, PT ;  /* 0x000000080300720c */ /* 0x024fe40003f04270 */
[----:B------:R-:W-:Y:S02]  /*01f0*/  VIMNMX R8, PT, PT, R8, R3, !PT ;  /* 0x0000000308087248 */ /* 0x000fe40007fe0100 */
[----:B------:R-:W-:-:S09]  /*0200*/  SEL R9, R0, R9, P0 ;  /* 0x0000000900097207 */ /* 0x000fd20000000000 */
.L_x_4:
[----:B------:R-:W-:Y:S05]  /*0210*/  BSYNC.RECONVERGENT B0 ;  /* 0x0000000000007941 */ /* 0x000fea0003800200 */
.L_x_3:
[----:B------:R-:W-:-:S03]  /*0220*/  UISETP.GT.U32.AND UP0, UPT, UR4, 0x3, UPT ;  /* 0x000000030400788c */ /* 0x000fc6000bf04070 */
[----:B------:R-:W-:-:S06]  /*0230*/  UMOV UR4, UR5 ;  /* 0x0000000500047c82 */ /* 0x000fcc0008000000 */
[----:B------:R-:W-:Y:S05]  /*0240*/  BRA.U UP0, `(.L_x_5) ;  /* 0xfffffffd00c07547 */ /* 0x000fea000b83ffff */
.L_x_2:
[----:B------:R-:W-:Y:S02]  /*0250*/  ISETP.NE.AND P1, PT, R6, RZ, PT ;  /* 0x000000ff0600720c */ /* 0x000fe40003f25270 */
[----:B------:R-:W-:-:S11]  /*0260*/  LOP3.LUT P0, RZ, R11, R6, RZ, 0xfc, !PT ;  /* 0x000000060bff7212 */ /* 0x000fd6000780fcff */
[----:B0-----:R-:W0:Y:S01]  /*0270*/  @!P1 S2R R3, SR_CgaCtaId ;  /* 0x0000000000039919 */ /* 0x001e220000008800 */
[----:B------:R-:W-:-:S04]  /*0280*/  @!P1 MOV R0, 0x400 ;  /* 0x0000040000009802 */ /* 0x000fc80000000f00 */
[----:B0-----:R-:W-:-:S05]  /*0290*/  @!P1 LEA R0, R3, R0, 0x18 ;  /* 0x0000000003009211 */ /* 0x001fca00078ec0ff */
[----:B------:R-:W-:-:S05]  /*02a0*/  @!P1 IMAD R0, R11, 0x8, R0 ;  /* 0x000000080b009824 */ /* 0x000fca00078e0200 */
[----:B-----5:R0:W-:Y:S01]  /*02b0*/  @!P1 STS.64 [R0], R8 ;  /* 0x0000000800009388 */ /* 0x0201e20000000a00 */
[----:B------:R-:W-:Y:S06]  /*02c0*/  BAR.SYNC.DEFER_BLOCKING 0x0 ;  /* 0x0000000000007b1d */ /* 0x000fec0000010000 */
[----:B------:R-:W-:Y:S05]  /*02d0*/  @P0 EXIT ;  /* 0x000000000000094d */ /* 0x000fea0003800000 */
[----:B0-----:R-:W0:Y:S01]  /*02e0*/  LDC R0, c[0x0][0x370] ;  /* 0x0000dc00ff007b82 */ /* 0x001e220000000800 */
[----:B------:R-:W-:-:S07]  /*02f0*/  UMOV UR4, 0x400 ;  /* 0x0000040000047882 */ /* 0x000fce0000000000 */
[----:B------:R-:W2:Y:S01]  /*0300*/  S2UR UR5, SR_CgaCtaId ;  /* 0x00000000000579c3 */ /* 0x000ea20000008800 */
[----:B0-----:R-:W-:Y:S01]  /*0310*/  ISETP.GE.U32.AND P0, PT, R0, 0x2, PT ;  /* 0x000000020000780c */ /* 0x001fe20003f06070 */
[----:B--2---:R-:W-:-:S09]  /*0320*/  ULEA UR4, UR5, UR4, 0x18 ;  /* 0x0000000405047291 */ /* 0x004fd2000f8ec0ff */
[----:B------:R-:W0:Y:S03]  /*0330*/  LDS.64 R2, [UR4] ;  /* 0x00000004ff027984 */ /* 0x000e260008000a00 */
[----:B------:R-:W-:Y:S05]  /*0340*/  @!P0 BRA `(.L_x_6) ;  /* 0x0000000400508947 */ /* 0x000fea0003800000 */
[C---:B-1----:R-:W-:Y:S02]  /*0350*/  VIADD R4, R0.reuse, 0xfffffffe ;  /* 0xfffffffe00047836 */ /* 0x042fe40000000000 */
[----:B------:R-:W-:-:S03]  /*0360*/  VIADD R0, R0, 0xffffffff ;  /* 0xffffffff00007836 */ /* 0x000fc60000000000 */
[----:B------:R-:W-:Y:S01]  /*0370*/  ISETP.GE.U32.AND P0, PT, R4, 0x7, PT ;  /* 0x000000070400780c */ /* 0x000fe20003f06070 */
[----:B------:R-:W-:Y:S01]  /*0380*/  IMAD.MOV.U32 R4, RZ, RZ, 0x1 ;  /* 0x00000001ff047424 */ /* 0x000fe200078e00ff */
[----:B------:R-:W-:-:S11]  /*0390*/  LOP3.LUT R20, R0, 0x7, RZ, 0xc0, !PT ;  /* 0x0000000700147812 */ /* 0x000fd600078ec0ff */
[----:B------:R-:W-:Y:S05]  /*03a0*/  @!P0 BRA `(.L_x_7) ;  /* 0x00000000008c8947 */ /* 0x000fea0003800000 */
[----:B------:R-:W-:Y:S01]  /*03b0*/  LOP3.LUT R4, R0, 0xfffffff8, RZ, 0xc0, !PT ;  /* 0xfffffff800047812 */ /* 0x000fe200078ec0ff */
[----:B------:R-:W-:Y:S01]  /*03c0*/  IMAD.MOV.U32 R17, RZ, RZ, RZ ;  /* 0x000000ffff117224 */ /* 0x000fe200078e00ff */
[----:B------:R-:W-:-:S03]  /*03d0*/  UIADD3 UR5, UPT, UPT, UR4, 0x20, URZ ;  /* 0x0000002004057890 */ /* 0x000fc6000fffe0ff */
[----:B------:R-:W-:-:S09]  /*03e0*/  IMAD.MOV R16, RZ, RZ, -R4 ;  /* 0x000000ffff107224 */ /* 0x000fd200078e0a04 */
.L_x_8:
[----:B------:R-:W0:Y:S01]  /*03f0*/  LDS.64 R18, [UR5+-0x18] ;  /* 0xffffe805ff127984 */ /* 0x000e220008000a00 */
[----:B------:R-:W-:Y:S02]  /*0400*/  VIADD R16, R16, 0x8 ;  /* 0x0000000810107836 */ /* 0x000fe40000000000 */
[----:B------:R-:W-:Y:S01]  /*0410*/  VIADD R17, R17, 0x8 ;  /* 0x0000000811117836 */ /* 0x000fe20000000000 */
[----:B------:R-:W1:Y:S04]  /*0420*/  LDS.128 R4, [UR5+-0x10] ;  /* 0xfffff005ff047984 */ /* 0x000e680008000c00 */
[----:B------:R-:W2:Y:S04]  /*0430*/  LDS.128 R8, [UR5] ;  /* 0x00000005ff087984 */ /* 0x000ea80008000c00 */
[----:B------:R-:W3:Y:S01]  /*0440*/  LDS.128 R12, [UR5+0x10] ;  /* 0x00001005ff0c7984 */ /* 0x000ee20008000c00 */
[----:B0-----:R-:W-:-:S02]  /*0450*/  VIMNMX R21, PT, PT, R18, R2, !PT ;  /* 0x0000000212157248 */ /* 0x001fc40007fe0100 */
[----:B------:R-:W-:Y:S02]  /*0460*/  ISETP.GT.AND P0, PT, R18, R2, PT ;  /* 0x000000021200720c */ /* 0x000fe40003f04270 */
[----:B-1----:R-:W-:Y:S02]  /*0470*/  ISETP.GT.AND P1, PT, R4, R21, PT ;  /* 0x000000150400720c */ /* 0x002fe40003f24270 */
[----:B------:R-:W-:-:S11]  /*0480*/  VIMNMX R21, PT, PT, R21, R4, !PT ;  /* 0x0000000415157248 */ /* 0x000fd60007fe0100 */
[----:B------:R-:W-:Y:S02]  /*0490*/  @!P1 SEL R5, R19, R3, P0 ;  /* 0x0000000313059207 */ /* 0x000fe40000000000 */
[----:B------:R-:W0:Y:S01]  /*04a0*/  LDS.64 R2, [UR5+0x20] ;  /* 0x00002005ff027984 */ /* 0x000e220008000a00 */
[CC--:B------:R-:W-:Y:S01]  /*04b0*/  VIMNMX R19, PT, PT, R6.reuse, R21.reuse, !PT ;  /* 0x0000001506137248 */ /* 0x0c0fe20007fe0100 */
[----:B------:R-:W-:Y:S01]  /*04c0*/  UIADD3 UR5, UPT, UPT, UR5, 0x40, URZ ;  /* 0x0000004005057890 */ /* 0x000fe2000fffe0ff */
[----:B------:R-:W-:Y:S02]  /*04d0*/  ISETP.GT.AND P1, PT, R6, R21, PT ;  /* 0x000000150600720c */ /* 0x000fe40003f24270 */
[----:B--2---:R-:W-:Y:S02]  /*04e0*/  VIMNMX R23, PT, PT, R19, R8, !PT ;  /* 0x0000000813177248 */ /* 0x004fe40007fe0100 */
[----:B------:R-:W-:Y:S02]  /*04f0*/  ISETP.GT.AND P2, PT, R8, R19, PT ;  /* 0x000000130800720c */ /* 0x000fe40003f44270 */
[----:B------:R-:W-:-:S04]  /*0500*/  VIMNMX R19, PT, PT, R10, R23, !PT ;  /* 0x000000170a137248 */ /* 0x000fc80007fe0100 */
[----:B---3--:R-:W-:Y:S02]  /*0510*/  VIMNMX R25, PT, PT, R19, R12, !PT ;  /* 0x0000000c13197248 */ /* 0x008fe40007fe0100 */
[----:B------:R-:W-:Y:S02]  /*0520*/  ISETP.GT.AND P3, PT, R12, R19, PT ;  /* 0x000000130c00720c */ /* 0x000fe40003f64270 */
[----:B------:R-:W-:-:S03]  /*0530*/  VIMNMX R19, PT, PT, R14, R25, !PT ;  /* 0x000000190e137248 */ /* 0x000fc60007fe0100 */
[----:B------:R-:W-:Y:S02]  /*0540*/  @!P2 SEL R9, R7, R5, P1 ;  /* 0x000000050709a207 */ /* 0x000fe40000800000 */
[----:B------:R-:W-:Y:S02]  /*0550*/  ISETP.NE.AND P2, PT, R16, RZ, PT ;  /* 0x000000ff1000720c */ /* 0x000fe40003f45270 */
[----:B------:R-:W-:-:S04]  /*0560*/  ISETP.GT.AND P1, PT, R10, R23, PT ;  /* 0x000000170a00720c */ /* 0x000fc80003f24270 */
[----:B------:R-:W-:Y:S02]  /*0570*/  @!P3 SEL R13, R11, R9, P1 ;  /* 0x000000090b0db207 */ /* 0x000fe40000800000 */
[----:B------:R-:W-:Y:S02]  /*0580*/  ISETP.GT.AND P1, PT, R14, R25, PT ;  /* 0x000000190e00720c */ /* 0x000fe40003f24270 */
[----:B0-----:R-:W-:Y:S02]  /*0590*/  ISETP.GT.AND P0, PT, R2, R19, PT ;  /* 0x000000130200720c */ /* 0x001fe40003f04270 */
[----:B------:R-:W-:-:S11]  /*05a0*/  VIMNMX R2, PT, PT, R19, R2, !PT ;  /* 0x0000000213027248 */ /* 0x000fd60007fe0100 */
[----:B------:R-:W-:Y:S01]  /*05b0*/  @!P0 SEL R3, R15, R13, P1 ;  /* 0x0000000d0f038207 */ /* 0x000fe20000800000 */
[----:B------:R-:W-:Y:S06]  /*05c0*/  @P2 BRA `(.L_x_8) ;  /* 0xfffffffc00882947 */ /* 0x000fec000383ffff */
[----:B------:R-:W-:-:S07]  /*05d0*/  VIADD R4, R17, 0x1 ;  /* 0x0000000111047836 */ /* 0x000fce0000000000 */
.L_x_7:
[----:B------:R-:W-:-:S13]  /*05e0*/  ISETP.NE.AND P0, PT, R20, RZ, PT ;  /* 0x000000ff1400720c */ /* 0x000fda0003f05270 */
[----:B------:R-:W-:Y:S05]  /*05f0*/  @!P0 BRA `(.L_x_6) ;  /* 0x0000000000a48947 */ /* 0x000fea0003800000 */
[----:B------:R-:W-:Y:S02]  /*0600*/  ISETP.GE.U32.AND P1, PT, R20, 0x4, PT ;  /* 0x000000041400780c */ /* 0x000fe40003f26070 */
[----:B------:R-:W-:-:S04]  /*0610*/  LOP3.LUT R8, R0, 0x3, RZ, 0xc0, !PT ;  /* 0x0000000300087812 */ /* 0x000fc800078ec0ff */
[----:B------:R-:W-:-:S07]  /*0620*/  ISETP.NE.AND P0, PT, R8, RZ, PT ;  /* 0x000000ff0800720c */ /* 0x000fce0003f05270 */
[----:B------:R-:W-:Y:S06]  /*0630*/  @!P1 BRA `(.L_x_9) ;  /* 0x0000000000449947 */ /* 0x000fec0003800000 */
[C---:B------:R-:W-:Y:S01]  /*0640*/  LEA R5, R4.reuse, UR4, 0x3 ;  /* 0x0000000404057c11 */ /* 0x040fe2000f8e18ff */
[----:B------:R-:W-:-:S04]  /*0650*/  VIADD R4, R4, 0x4 ;  /* 0x0000000404047836 */ /* 0x000fc80000000000 */
[----:B------:R-:W0:Y:S04]  /*0660*/  LDS.64 R6, [R5] ;  /* 0x0000000005067984 */ /* 0x000e280000000a00 */
[----:B------:R-:W1:Y:S04]  /*0670*/  LDS.64 R10, [R5+0x8] ;  /* 0x00000800050a7984 */ /* 0x000e680000000a00 */
[----:B------:R-:W2:Y:S04]  /*0680*/  LDS.64 R14, [R5+0x10] ;  /* 0x00001000050e7984 */ /* 0x000ea80000000a00 */
[----:B------:R-:W3:Y:S01]  /*0690*/  LDS.64 R16, [R5+0x18] ;  /* 0x0000180005107984 */ /* 0x000ee20000000a00 */
[----:B0-----:R-:W-:-:S02]  /*06a0*/  VIMNMX R9, PT, PT, R2, R6, !PT ;  /* 0x0000000602097248 */ /* 0x001fc40007fe0100 */
[----:B------:R-:W-:Y:S02]  /*06b0*/  ISETP.GT.AND P1, PT, R6, R2, PT ;  /* 0x000000020600720c */ /* 0x000fe40003f24270 */
[----:B-1----:R-:W-:Y:S02]  /*06c0*/  VIMNMX R13, PT, PT, R9, R10, !PT ;  /* 0x0000000a090d7248 */ /* 0x002fe40007fe0100 */
[----:B------:R-:W-:Y:S02]  /*06d0*/  ISETP.GT.AND P2, PT, R10, R9, PT ;  /* 0x000000090a00720c */ /* 0x000fe40003f44270 */
[----:B--2---:R-:W-:Y:S02]  /*06e0*/  VIMNMX R9, PT, PT, R13, R14, !PT ;  /* 0x0000000e0d097248 */ /* 0x004fe40007fe0100 */
[----:B------:R-:W-:Y:S02]  /*06f0*/  ISETP.GT.AND P3, PT, R14, R13, PT ;  /* 0x0000000d0e00720c */ /* 0x000fe40003f64270 */
[----:B---3--:R-:W-:-:S02]  /*0700*/  ISETP.GT.AND P4, PT, R16, R9, PT ;  /* 0x000000091000720c */ /* 0x008fc40003f84270 */
[----:B------:R-:W-:-:S05]  /*0710*/  VIMNMX R2, PT, PT, R9, R16, !PT ;  /* 0x0000001009027248 */ /* 0x000fca0007fe0100 */
[----:B------:R-:W-:Y:S01]  /*0720*/  @!P2 SEL R11, R7, R3, P1 ;  /* 0x00000003070ba207 */ /* 0x000fe20000800000 */
[----:B------:R-:W-:-:S05]  /*0730*/  IMAD.MOV.U32 R3, RZ, RZ, R17 ;  /* 0x000000ffff037224 */ /* 0x000fca00078e0011 */
[----:B------:R-:W-:-:S07]  /*0740*/  @!P4 SEL R3, R15, R11, P3 ;  /* 0x0000000b0f03c207 */ /* 0x000fce0001800000 */
.L_x_9:
[----:B------:R-:W-:Y:S05]  /*0750*/  @!P0 BRA `(.L_x_6) ;  /* 0x00000000004c8947 */ /* 0x000fea0003800000 */
[----:B------:R-:W-:Y:S02]  /*0760*/  ISETP.NE.AND P0, PT, R8, 0x1, PT ;  /* 0x000000010800780c */ /* 0x000fe40003f05270 */
[----:B------:R-:W-:-:S04]  /*0770*/  LOP3.LUT R0, R0, 0x1, RZ, 0xc0, !PT ;  /* 0x0000000100007812 */ /* 0x000fc800078ec0ff */
[----:B------:R-:W-:-:S07]  /*0780*/  ISETP.NE.U32.AND P1, PT, R0, 0x1, PT ;  /* 0x000000010000780c */ /* 0x000fce0003f25070 */
[----:B------:R-:W-:Y:S06]  /*0790*/  @!P0 BRA `(.L_x_10) ;  /* 0x0000000000288947 */ /* 0x000fec0003800000 */
[C---:B------:R-:W-:Y:S01]  /*07a0*/  LEA R0, R4.reuse, UR4, 0x3 ;  /* 0x0000000404007c11 */ /* 0x040fe2000f8e18ff */
[----:B------:R-:W-:-:S04]  /*07b0*/  VIADD R4, R4, 0x2 ;  /* 0x0000000204047836 */ /* 0x000fc80000000000 */
[----:B------:R-:W0:Y:S04]  /*07c0*/  LDS.64 R6, [R0] ;  /* 0x0000000000067984 */ /* 0x000e280000000a00 */
[----:B------:R-:W1:Y:S01]  /*07d0*/  LDS.64 R8, [R0+0x8] ;  /* 0x0000080000087984 */ /* 0x000e620000000a00 */
[----:B0-----:R-:W-:Y:S02]  /*07e0*/  VIMNMX R5, PT, PT, R2, R6, !PT ;  /* 0x0000000602057248 */ /* 0x001fe40007fe0100 */
[----:B------:R-:W-:Y:S02]  /*07f0*/  ISETP.GT.AND P0, PT, R6, R2, PT ;  /* 0x000000020600720c */ /* 0x000fe40003f04270 */
[----:B-1----:R-:W-:Y:S02]  /*0800*/  ISETP.GT.AND P2, PT, R8, R5, PT ;  /* 0x000000050800720c */ /* 0x002fe40003f44270 */
[----:B------:R-:W-:-:S11]  /*0810*/  VIMNMX R2, PT, PT, R5, R8, !PT ;  /* 0x0000000805027248 */ /* 0x000fd60007fe0100 */
[----:B------:R-:W-:-:S05]  /*0820*/  @!P2 SEL R9, R7, R3, P0 ;  /* 0x000000030709a207 */ /* 0x000fca0000000000 */
[----:B------:R-:W-:-:S07]  /*0830*/  IMAD.MOV.U32 R3, RZ, RZ, R9 ;  /* 0x000000ffff037224 */ /* 0x000fce00078e0009 */
.L_x_10:
[----:B------:R-:W-:-:S06]  /*0840*/  @!P1 LEA R4, R4, UR4, 0x3 ;  /* 0x0000000404049c11 */ /* 0x000fcc000f8e18ff */
[----:B------:R-:W0:Y:S02]  /*0850*/  @!P1 LDS.64 R4, [R4] ;  /* 0x0000000004049984 */ /* 0x000e240000000a00 */
[----:B0-----:R-:W-:Y:S02]  /*0860*/  @!P1 ISETP.GT.AND P0, PT, R4, R2, PT ;  /* 0x000000020400920c */ /* 0x001fe40003f04270 */
[----:B------:R-:W-:Y:S02]  /*0870*/  @!P1 VIMNMX R2, PT, PT, R2, R4, !PT ;  /* 0x0000000402029248 */ /* 0x000fe40007fe0100 */
[----:B------:R-:W-:-:S09]  /*0880*/  @!P1 SEL R3, R5, R3, P0 ;  /* 0x0000000305039207 */ /* 0x000fd20000000000 */
.L_x_6:
[----:B------:R-:W2:Y:S01]  /*0890*/  S2R R0, SR_LANEID ;  /* 0x0000000000007919 */ /* 0x000ea20000000000 */
[----:B-1----:R-:W1:Y:S01]  /*08a0*/  LDC.64 R4, c[0x0][0x388] ;  /* 0x0000e200ff047b82 */ /* 0x002e620000000a00 */
[----:B------:R-:W-:Y:S01]  /*08b0*/  VOTEU.ANY UR4, UPT, PT ;  /* 0x0000000000047886 */ /* 0x000fe200038e0100 */
[----:B0-----:R-:W-:Y:S01]  /*08c0*/  CREDUX.MAX.S32 UR5, R2 ;  /* 0x00000000020572cc */ /* 0x001fe20000000200 */
[----:B------:R-:W-:-:S05]  /*08d0*/  UFLO.U32 UR4, UR4 ;  /* 0x00000004000472bd */ /* 0x000fca00080e0000 */
[----:B------:R-:W0:Y:S07]  /*08e0*/  LDC.64 R6, c[0x0][0x390] ;  /* 0x0000e400ff067b82 */ /* 0x000e2e0000000a00 */
[----:B------:R-:W-:Y:S01]  /*08f0*/  IMAD.U32 R9, RZ, RZ, UR5 ;  /* 0x00000005ff097e24 */ /* 0x000fe2000f8e00ff */
[----:B--2---:R-:W-:-:S13]  /*0900*/  ISETP.EQ.U32.AND P0, PT, R0, UR4, PT ;  /* 0x0000000400007c0c */ /* 0x004fda000bf02070 */
[----:B-1----:R-:W-:Y:S04]  /*0910*/  @P0 REDG.E.MAX.S32.STRONG.GPU desc[UR6][R4.64], R9 ;  /* 0x000000090400098e */ /* 0x002fe8000d12e306 */
[----:B0-----:R-:W-:Y:S01]  /*0920*/  ATOMG.E.EXCH.STRONG.GPU PT, RZ, desc[UR6][R6.64], R3 ;  /* 0x8000000306ff79a8 */ /* 0x001fe2000c1ef106 */
[----:B------:R-:W-:Y:S05]  /*0930*/  EXIT ;  /* 0x000000000000794d */ /* 0x000fea0003800000 */
.L_x_11:
[----:B------:R-:W-:-:S00]  /*0940*/  BRA `(.L_x_11) ;  /* 0xfffffffc00fc7947 */ /* 0x000fc0000383ffff */
[----:B------:R-:W-:-:S00]  /*0950*/  NOP ;  /* 0x0000000000007918 */ /* 0x000fc00000000000 */
        /* <DEDUP_REMOVED lines=10> */
.L_x_13:


//--------------------- .text._Z13findMaxAtomicPiS_S_i --------------------------
	.section	.text._Z13findMaxAtomicPiS_S_i,"ax",@progbits
	.align	128
        .global         _Z13findMaxAtomicPiS_S_i
        .type           _Z13findMaxAtomicPiS_S_i,@function
        .size           _Z13findMaxAtomicPiS_S_i,(.L_x_14 - _Z13findMaxAtomicPiS_S_i)
        .other          _Z13findMaxAtomicPiS_S_i,@"STO_CUDA_ENTRY STV_DEFAULT"
_Z13findMaxAtomicPiS_S_i:
.text._Z13findMaxAtomicPiS_S_i:
[----:B------:R-:W-:Y:S01]  /*0000*/  LDC R1, c[0x0][0x37c] ;  /* 0x0000df00ff017b82 */ /* 0x000fe20000000800 */
[----:B------:R-:W0:Y:S07]  /*0010*/  S2R R0, SR_TID.X ;  /* 0x0000000000007919 */ /* 0x000e2e0000002100 */
[----:B------:R-:W0:Y:S01]  /*0020*/  S2UR UR4, SR_CTAID.X ;  /* 0x00000000000479c3 */ /* 0x000e220000002500 */
[----:B------:R-:W1:Y:S07]  /*0030*/  LDCU UR5, c[0x0][0x398] ;  /* 0x00007300ff0577ac */ /* 0x000e6e0008000800 */
[----:B------:R-:W0:Y:S02]  /*0040*/  LDC R7, c[0x0][0x360] ;  /* 0x0000d800ff077b82 */ /* 0x000e240000000800 */
[----:B0-----:R-:W-:-:S05]  /*0050*/  IMAD R7, R7, UR4, R0 ;  /* 0x0000000407077c24 */ /* 0x001fca000f8e0200 */
[----:B-1----:R-:W-:-:S13]  /*0060*/  ISETP.GE.AND P0, PT, R7, UR5, PT ;  /* 0x0000000507007c0c */ /* 0x002fda000bf06270 */
[----:B------:R-:W-:Y:S05]  /*0070*/  @P0 EXIT ;  /* 0x000000000000094d */ /* 0x000fea0003800000 */
[----:B------:R-:W0:Y:S01]  /*0080*/  LDC.64 R2, c[0x0][0x380] ;  /* 0x0000e000ff027b82 */ /* 0x000e220000000a00 */
[----:B------:R-:W1:Y:S01]  /*0090*/  LDCU.64 UR6, c[0x0][0x358] ;  /* 0x00006b00ff0677ac */ /* 0x000e620008000a00 */
[----:B0-----:R-:W-:-:S06]  /*00a0*/  IMAD.WIDE R2, R7, 0x4, R2 ;  /* 0x0000000407027825 */ /* 0x001fcc00078e0202 */
[----:B-1----:R-:W2:Y:S01]  /*00b0*/  LDG.E R2, desc[UR6][R2.64] ;  /* 0x0000000602027981 */ /* 0x002ea2000c1e1900 */
[----:B------:R-:W0:Y:S01]  /*00c0*/  LDC.64 R4, c[0x0][0x388] ;  /* 0x0000e200ff047b82 */ /* 0x000e220000000a00 */
[----:B------:R-:W-:Y:S01]  /*00d0*/  VOTEU.ANY UR4, UPT, PT ;  /* 0x0000000000047886 */ /* 0x000fe200038e0100 */
[----:B------:R-:W1:Y:S01]  /*00e0*/  S2R R0, SR_LANEID ;  /* 0x0000000000007919 */ /* 0x000e620000000000 */
[----:B------:R-:W-:-:S06]  /*00f0*/  UFLO.U32 UR4, UR4 ;  /* 0x00000004000472bd */ /* 0x000fcc00080e0000 */
[----:B-1----:R-:W-:Y:S02]  /*0100*/  ISETP.EQ.U32.AND P0, PT, R0, UR4, PT ;  /* 0x0000000400007c0c */ /* 0x002fe4000bf02070 */
[----:B--2---:R-:W-:-:S13]  /*0110*/  CREDUX.MAX.S32 UR5, R2 ;  /* 0x00000000020572cc */ /* 0x004fda0000000200 */
[----:B------:R-:W-:-:S05]  /*0120*/  IMAD.U32 R11, RZ, RZ, UR5 ;  /* 0x00000005ff0b7e24 */ /* 0x000fca000f8e00ff */
[----:B0-----:R0:W-:Y:S04]  /*0130*/  @P0 REDG.E.MAX.S32.STRONG.GPU desc[UR6][R4.64], R11 ;  /* 0x0000000b0400098e */ /* 0x0011e8000d12e306 */
[----:B------:R-:W2:Y:S02]  /*0140*/  LDG.E R9, desc[UR6][R4.64] ;  /* 0x0000000604097981 */ /* 0x000ea4000c1e1900 */
[----:B--2---:R-:W-:-:S13]  /*0150*/  ISETP.NE.AND P0, PT, R2, R9, PT ;  /* 0x000000090200720c */ /* 0x004fda0003f05270 */
[----:B0-----:R-:W-:Y:S05]  /*0160*/  @P0 EXIT ;  /* 0x000000000000094d */ /* 0x001fea0003800000 */
[----:B------:R-:W0:Y:S02]  /*0170*/  LDC.64 R2, c[0x0][0x390] ;  /* 0x0000e400ff027b82 */ /* 0x000e240000000a00 */
[----:B0-----:R-:W-:Y:S01]  /*0180*/  ATOMG.E.EXCH.STRONG.GPU PT, RZ, desc[UR6][R2.64], R7 ;  /* 0x8000000702ff79a8 */ /* 0x001fe2000c1ef106 */
[----:B------:R-:W-:Y:S05]  /*0190*/  EXIT ;  /* 0x000000000000794d */ /* 0x000fea0003800000 */
.L_x_12:
        /* <DEDUP_REMOVED lines=14> */
.L_x_14:


//--------------------- .nv.shared._Z16findMaxReductionPKiPiS1_i --------------------------
	.section	.nv.shared._Z16findMaxReductionPKiPiS1_i,"aw",@nobits
	.sectionflags	@""
	.align	16
	.zero		1024


//--------------------- .nv.shared.reserved.0     --------------------------
	.section	.nv.shared.reserved.0,"aw",@nobits
	.weak		__nv_reservedSMEM_offset_0_alias
	.size		__nv_reservedSMEM_offset_0_alias, 0, 64
	.other		__nv_reservedSMEM_offset_0_alias,@"STO_CUDA_RESERVED_SHARED STV_DEFAULT"
__nv_reservedSMEM_offset_0_alias:
	.zero		0
	.zero		64


//--------------------- .nv.shared._Z13findMaxAtomicPiS_S_i --------------------------
	.section	.nv.shared._Z13findMaxAtomicPiS_S_i,"aw",@nobits
	.sectionflags	@""
	.align	16
	.zero		1024


//--------------------- .nv.constant0._Z16findMaxReductionPKiPiS1_i --------------------------
	.section	.nv.constant0._Z16findMaxReductionPKiPiS1_i,"a",@progbits
	.sectionflags	@""
	.align	4
.nv.constant0._Z16findMaxReductionPKiPiS1_i:
	.zero		924


//--------------------- .nv.constant0._Z13findMaxAtomicPiS_S_i --------------------------
	.section	.nv.constant0._Z13findMaxAtomicPiS_S_i,"a",@progbits
	.sectionflags	@""
	.align	4
.nv.constant0._Z13findMaxAtomicPiS_S_i:
	.zero		924


//--------------------- SYMBOLS --------------------------

	.type		.nv.reservedSmem.offset0,@object
	.size		.nv.reservedSmem.offset0,0x4
	.type		.nv.reservedSmem.cap,@object
	.size		.nv.reservedSmem.cap,0x4
